//
// Generated by NVIDIA NVVM Compiler
//
// Compiler Build ID: CL-36424714
// Cuda compilation tools, release 13.0, V13.0.88
// Based on NVVM 20.0.0
//

.version 9.0
.target sm_100
.address_size 64

	// .globl	_Z10matrix_sumPiS_S_i

.visible .entry _Z10matrix_sumPiS_S_i(
	.param .u64 .ptr .align 1 _Z10matrix_sumPiS_S_i_param_0,
	.param .u64 .ptr .align 1 _Z10matrix_sumPiS_S_i_param_1,
	.param .u64 .ptr .align 1 _Z10matrix_sumPiS_S_i_param_2,
	.param .u32 _Z10matrix_sumPiS_S_i_param_3
)
{
	.reg .pred 	%p<2>;
	.reg .b32 	%r<9>;
	.reg .b64 	%rd<11>;

	ld.param.u64 	%rd1, [_Z10matrix_sumPiS_S_i_param_0];
	ld.param.u64 	%rd2, [_Z10matrix_sumPiS_S_i_param_1];
	ld.param.u64 	%rd3, [_Z10matrix_sumPiS_S_i_param_2];
	ld.param.u32 	%r2, [_Z10matrix_sumPiS_S_i_param_3];
	mov.u32 	%r3, %ntid.x;
	mov.u32 	%r4, %ctaid.x;
	mov.u32 	%r5, %tid.x;
	mad.lo.s32 	%r1, %r3, %r4, %r5;
	setp.ge.s32 	%p1, %r1, %r2;
	@%p1 bra 	$L__BB0_2;
	cvta.to.global.u64 	%rd4, %rd2;
	cvta.to.global.u64 	%rd5, %rd3;
	cvta.to.global.u64 	%rd6, %rd1;
	mul.wide.s32 	%rd7, %r1, 4;
	add.s64 	%rd8, %rd4, %rd7;
	ld.global.u32 	%r6, [%rd8];
	add.s64 	%rd9, %rd5, %rd7;
	ld.global.u32 	%r7, [%rd9];
	add.s32 	%r8, %r7, %r6;
	add.s64 	%rd10, %rd6, %rd7;
	st.global.u32 	[%rd10], %r8;
$L__BB0_2:
	ret;

}


// ===== COMPILED SASS (sm_100) =====

	.target	sm_100

	.elftype	@"ET_EXEC"


//--------------------- .note.nv.tkinfo           --------------------------
	.section	.note.nv.tkinfo,"",@"SHT_NOTE"
	.sectionflags	@"SHF_NOTE_NV_TKINFO"
	.tkinfo
        /*0018*/ 	.word	0x00000002
        /*0030*/ 	.string	""
        /*0030*/ 	.string	"ptxas"
        /*0030*/ 	.string	"Cuda compilation tools, release 13.0, V13.0.88"
        /*0030*/ 	.string	"Build cuda_13.0.r13.0/compiler.36424714_0"
        /*0030*/ 	.string	"-arch sm_100 -m 64 "



//--------------------- .note.nv.cuinfo           --------------------------
	.section	.note.nv.cuinfo,"",@"SHT_NOTE"
	.sectionflags	@"SHF_NOTE_NV_CUINFO"
        /*0018*/ 	.short	0x0002
        /*001a*/ 	.short	0x0064
        /*001c*/ 	.short	0x0082
	.zero		2


//--------------------- .nv.info                  --------------------------
	.section	.nv.info,"",@"SHT_CUDA_INFO"
	.align	4


	//----- nvinfo : EIATTR_REGCOUNT
	.align		4
        /*0000*/ 	.byte	0x04, 0x2f
        /*0002*/ 	.short	(.L_1 - .L_0)
	.align		4
.L_0:
        /*0004*/ 	.word	index@(_Z10matrix_sumPiS_S_i)
        /*0008*/ 	.word	0x0000000c


	//----- nvinfo : EIATTR_FRAME_SIZE
	.align		4
.L_1:
        /*000c*/ 	.byte	0x04, 0x11
        /*000e*/ 	.short	(.L_3 - .L_2)
	.align		4
.L_2:
        /*0010*/ 	.word	index@(_Z10matrix_sumPiS_S_i)
        /*0014*/ 	.word	0x00000000


	//----- nvinfo : EIATTR_MIN_STACK_SIZE
	.align		4
.L_3:
        /*0018*/ 	.byte	0x04, 0x12
        /*001a*/ 	.short	(.L_5 - .L_4)
	.align		4
.L_4:
        /*001c*/ 	.word	index@(_Z10matrix_sumPiS_S_i)
        /*0020*/ 	.word	0x00000000
.L_5:


//--------------------- .nv.compat                --------------------------
	.section	.nv.compat,"",@"SHT_CUDA_COMPAT_INFO"
	.align	4
        /*0000*/ 	.byte	0x02, 0x09, 0x00, 0x00, 0x02, 0x02, 0x01, 0x00, 0x02, 0x05, 0x05, 0x00, 0x03, 0x07, 0x01, 0x01
        /*0010*/ 	.byte	0x02, 0x03, 0x00, 0x00, 0x02, 0x06, 0x01, 0x00, 0x04, 0x0b, 0x08, 0x00, 0x09, 0x00, 0x00, 0x00
        /*0020*/ 	.byte	0x00, 0x00, 0x00, 0x00


//--------------------- .nv.info._Z10matrix_sumPiS_S_i --------------------------
	.section	.nv.info._Z10matrix_sumPiS_S_i,"",@"SHT_CUDA_INFO"
	.sectionflags	@""
	.align	4


	//----- nvinfo : EIATTR_CUDA_API_VERSION
	.align		4
        /*0000*/ 	.byte	0x04, 0x37
        /*0002*/ 	.short	(.L_7 - .L_6)
.L_6:
        /*0004*/ 	.word	0x00000082


	//----- nvinfo : EIATTR_KPARAM_INFO
	.align		4
.L_7:
        /*0008*/ 	.byte	0x04, 0x17
        /*000a*/ 	.short	(.L_9 - .L_8)
.L_8:
        /*000c*/ 	.word	0x00000000
        /*0010*/ 	.short	0x0003
        /*0012*/ 	.short	0x0018
        /*0014*/ 	.byte	0x00, 0xf0, 0x11, 0x00


	//----- nvinfo : EIATTR_KPARAM_INFO
	.align		4
.L_9:
        /*0018*/ 	.byte	0x04, 0x17
        /*001a*/ 	.short	(.L_11 - .L_10)
.L_10:
        /*001c*/ 	.word	0x00000000
        /*0020*/ 	.short	0x0002
        /*0022*/ 	.short	0x0010
        /*0024*/ 	.byte	0x00, 0xf5, 0x21, 0x00


	//----- nvinfo : EIATTR_KPARAM_INFO
	.align		4
.L_11:
        /*0028*/ 	.byte	0x04, 0x17
        /*002a*/ 	.short	(.L_13 - .L_12)
.L_12:
        /*002c*/ 	.word	0x00000000
        /*0030*/ 	.short	0x0001
        /*0032*/ 	.short	0x0008
        /*0034*/ 	.byte	0x00, 0xf5, 0x21, 0x00


	//----- nvinfo : EIATTR_KPARAM_INFO
	.align		4
.L_13:
        /*0038*/ 	.byte	0x04, 0x17
        /*003a*/ 	.short	(.L_15 - .L_14)
.L_14:
        /*003c*/ 	.word	0x00000000
        /*0040*/ 	.short	0x0000
        /*0042*/ 	.short	0x0000
        /*0044*/ 	.byte	0x00, 0xf5, 0x21, 0x00


	//----- nvinfo : EIATTR_SPARSE_MMA_MASK
	.align		4
.L_15:
        /*0048*/ 	.byte	0x03, 0x50
        /*004a*/ 	.short	0x0000


	//----- nvinfo : EIATTR_MAXREG_COUNT
	.align		4
        /*004c*/ 	.byte	0x03, 0x1b
        /*004e*/ 	.short	0x00ff


	//----- nvinfo : EIATTR_MERCURY_ISA_VERSION
	.align		4
        /*0050*/ 	.byte	0x03, 0x5f
        /*0052*/ 	.short	0x0101


	//----- nvinfo : EIATTR_VRC_CTA_INIT_COUNT
	.align		4
        /*0054*/ 	.byte	0x02, 0x4a
	.zero		1
	.zero		1


	//----- nvinfo : EIATTR_EXIT_INSTR_OFFSETS
	.align		4
        /*0058*/ 	.byte	0x04, 0x1c
        /*005a*/ 	.short	(.L_17 - .L_16)


	//   ....[0]....
.L_16:
        /*005c*/ 	.word	0x00000070


	//   ....[1]....
        /*0060*/ 	.word	0x00000130


	//----- nvinfo : EIATTR_CBANK_PARAM_SIZE
	.align		4
.L_17:
        /*0064*/ 	.byte	0x03, 0x19
        /*0066*/ 	.short	0x001c


	//----- nvinfo : EIATTR_PARAM_CBANK
	.align		4
        /*0068*/ 	.byte	0x04, 0x0a
        /*006a*/ 	.short	(.L_19 - .L_18)
	.align		4
.L_18:
        /*006c*/ 	.word	index@(.nv.constant0._Z10matrix_sumPiS_S_i)
        /*0070*/ 	.short	0x0380
        /*0072*/ 	.short	0x001c


	//----- nvinfo : EIATTR_SW_WAR
	.align		4
.L_19:
        /*0074*/ 	.byte	0x04, 0x36
        /*0076*/ 	.short	(.L_21 - .L_20)
.L_20:
        /*0078*/ 	.word	0x00000008
.L_21:


//--------------------- .nv.callgraph             --------------------------
	.section	.nv.callgraph,"",@"SHT_CUDA_CALLGRAPH"
	.align	4
	.sectionentsize	8
	.align		4
        /*0000*/ 	.word	0x00000000
	.align		4
        /*0004*/ 	.word	0xffffffff
	.align		4
        /*0008*/ 	.word	0x00000000
	.align		4
        /*000c*/ 	.word	0xfffffffe
	.align		4
        /*0010*/ 	.word	0x00000000
	.align		4
        /*0014*/ 	.word	0xfffffffd
	.align		4
        /*0018*/ 	.word	0x00000000
	.align		4
        /*001c*/ 	.word	0xfffffffc


//--------------------- .text._Z10matrix_sumPiS_S_i --------------------------
	.section	.text._Z10matrix_sumPiS_S_i,"ax",@progbits
	.align	128
        .global         _Z10matrix_sumPiS_S_i
        .type           _Z10matrix_sumPiS_S_i,@function
        .size           _Z10matrix_sumPiS_S_i,(.L_x_1 - _Z10matrix_sumPiS_S_i)
        .other          _Z10matrix_sumPiS_S_i,@"STO_CUDA_ENTRY STV_DEFAULT"
_Z10matrix_sumPiS_S_i:
.text._Z10matrix_sumPiS_S_i:
[----:B------:R-:W-:Y:S01]  /*0000*/  LDC R1, c[0x0][0x37c] ;  /* 0x0000df00ff017b82 */ /* 0x000fe20000000800 */
[----:B------:R-:W0:Y:S01]  /*0010*/  S2R R9, SR_CTAID.X ;  /* 0x0000000000097919 */ /* 0x000e220000002500 */
[----:B------:R-:W0:Y:S01]  /*0020*/  LDCU UR4, c[0x0][0x360] ;  /* 0x00006c00ff0477ac */ /* 0x000e220008000800 */
[----:B------:R-:W0:Y:S01]  /*0030*/  S2R R0, SR_TID.X ;  /* 0x0000000000007919 */ /* 0x000e220000002100 */
[----:B------:R-:W1:Y:S01]  /*0040*/  LDCU UR5, c[0x0][0x398] ;  /* 0x00007300ff0577ac */ /* 0x000e620008000800 */
[----:B0-----:R-:W-:-:S05]  /*0050*/  IMAD R9, R9, UR4, R0 ;  /* 0x0000000409097c24 */ /* 0x001fca000f8e0200 */
[----:B-1----:R-:W-:-:S13]  /*0060*/  ISETP.GE.AND P0, PT, R9, UR5, PT ;  /* 0x0000000509007c0c */ /* 0x002fda000bf06270 */
[----:B------:R-:W-:Y:S05]  /*0070*/  @P0 EXIT ;  /* 0x000000000000094d */ /* 0x000fea0003800000 */
[----:B------:R-:W0:Y:S01]  /*0080*/  LDC.64 R2, c[0x0][0x388] ;  /* 0x0000e200ff027b82 */ /* 0x000e220000000a00 */
[----:B------:R-:W1:Y:S07]  /*0090*/  LDCU.64 UR4, c[0x0][0x358] ;  /* 0x00006b00ff0477ac */ /* 0x000e6e0008000a00 */
[----:B------:R-:W2:Y:S08]  /*00a0*/  LDC.64 R4, c[0x0][0x390] ;  /* 0x0000e400ff047b82 */ /* 0x000eb00000000a00 */
[----:B------:R-:W3:Y:S01]  /*00b0*/  LDC.64 R6, c[0x0][0x380] ;  /* 0x0000e000ff067b82 */ /* 0x000ee20000000a00 */
[----:B0-----:R-:W-:-:S06]  /*00c0*/  IMAD.WIDE R2, R9, 0x4, R2 ;  /* 0x0000000409027825 */ /* 0x001fcc00078e0202 */
[----:B-1----:R-:W4:Y:S01]  /*00d0*/  LDG.E R2, desc[UR4][R2.64] ;  /* 0x0000000402027981 */ /* 0x002f22000c1e1900 */
[----:B--2---:R-:W-:-:S06]  /*00e0*/  IMAD.WIDE R4, R9, 0x4, R4 ;  /* 0x0000000409047825 */ /* 0x004fcc00078e0204 */
[----:B------:R-:W4:Y:S01]  /*00f0*/  LDG.E R5, desc[UR4][R4.64] ;  /* 0x0000000404057981 */ /* 0x000f22000c1e1900 */
[----:B---3--:R-:W-:Y:S01]  /*0100*/  IMAD.WIDE R6, R9, 0x4, R6 ;  /* 0x0000000409067825 */ /* 0x008fe200078e0206 */
[----:B----4-:R-:W-:-:S05]  /*0110*/  IADD3 R9, PT, PT, R2, R5, RZ ;  /* 0x0000000502097210 */ /* 0x010fca0007ffe0ff */
[----:B------:R-:W-:Y:S01]  /*0120*/  STG.E desc[UR4][R6.64], R9 ;  /* 0x0000000906007986 */ /* 0x000fe2000c101904 */
[----:B------:R-:W-:Y:S05]  /*0130*/  EXIT ;  /* 0x000000000000794d */ /* 0x000fea0003800000 */
.L_x_0:
[----:B------:R-:W-:-:S00]  /*0140*/  BRA `(.L_x_0) ;  /* 0xfffffffc00fc7947 */ /* 0x000fc0000383ffff */
[----:B------:R-:W-:-:S00]  /*0150*/  NOP ;  /* 0x0000000000007918 */ /* 0x000fc00000000000 */
        /* <DEDUP_REMOVED lines=10> */
.L_x_1:


//--------------------- .nv.shared.reserved.0     --------------------------
	.section	.nv.shared.reserved.0,"aw",@nobits
	.weak		__nv_reservedSMEM_offset_0_alias
	.size		__nv_reservedSMEM_offset_0_alias, 0, 64
	.other		__nv_reservedSMEM_offset_0_alias,@"STO_CUDA_RESERVED_SHARED STV_DEFAULT"
__nv_reservedSMEM_offset_0_alias:
	.zero		0
	.zero		64


//--------------------- .nv.constant0._Z10matrix_sumPiS_S_i --------------------------
	.section	.nv.constant0._Z10matrix_sumPiS_S_i,"a",@progbits
	.sectionflags	@""
	.align	4
.nv.constant0._Z10matrix_sumPiS_S_i:
	.zero		924


//--------------------- SYMBOLS --------------------------

	.type		.nv.reservedSmem.offset0,@object
	.size		.nv.reservedSmem.offset0,0x4
